//
// Generated by NVIDIA NVVM Compiler
//
// Compiler Build ID: CL-36424714
// Cuda compilation tools, release 13.0, V13.0.88
// Based on NVVM 20.0.0
//

.version 9.0
.target sm_100
.address_size 64

	// .globl	_Z10tiled_gemmPfS_S_iii
// _ZZ10tiled_gemmPfS_S_iiiE5tileA has been demoted
// _ZZ10tiled_gemmPfS_S_iiiE5tileB has been demoted

.visible .entry _Z10tiled_gemmPfS_S_iii(
	.param .u64 .ptr .align 1 _Z10tiled_gemmPfS_S_iii_param_0,
	.param .u64 .ptr .align 1 _Z10tiled_gemmPfS_S_iii_param_1,
	.param .u64 .ptr .align 1 _Z10tiled_gemmPfS_S_iii_param_2,
	.param .u32 _Z10tiled_gemmPfS_S_iii_param_3,
	.param .u32 _Z10tiled_gemmPfS_S_iii_param_4,
	.param .u32 _Z10tiled_gemmPfS_S_iii_param_5
)
{
	.reg .pred 	%p<12>;
	.reg .b32 	%r<43>;
	.reg .b32 	%f<63>;
	.reg .b64 	%rd<13>;
	// demoted variable
	.shared .align 4 .b8 _ZZ10tiled_gemmPfS_S_iiiE5tileA[1024];
	// demoted variable
	.shared .align 4 .b8 _ZZ10tiled_gemmPfS_S_iiiE5tileB[1024];
	ld.param.u64 	%rd3, [_Z10tiled_gemmPfS_S_iii_param_0];
	ld.param.u64 	%rd4, [_Z10tiled_gemmPfS_S_iii_param_1];
	ld.param.u64 	%rd5, [_Z10tiled_gemmPfS_S_iii_param_2];
	ld.param.u32 	%r24, [_Z10tiled_gemmPfS_S_iii_param_3];
	ld.param.u32 	%r25, [_Z10tiled_gemmPfS_S_iii_param_4];
	ld.param.u32 	%r26, [_Z10tiled_gemmPfS_S_iii_param_5];
	mov.u32 	%r27, %ctaid.y;
	shl.b32 	%r28, %r27, 4;
	mov.u32 	%r40, %tid.y;
	add.s32 	%r2, %r28, %r40;
	mov.u32 	%r29, %ctaid.x;
	shl.b32 	%r3, %r29, 4;
	mov.u32 	%r38, %tid.x;
	add.s32 	%r5, %r3, %r38;
	setp.lt.s32 	%p1, %r26, 1;
	mov.f32 	%f62, 0f00000000;
	@%p1 bra 	$L__BB0_7;
	add.s32 	%r30, %r26, 15;
	shr.u32 	%r31, %r30, 4;
	shl.b32 	%r32, %r40, 6;
	mov.u32 	%r33, _ZZ10tiled_gemmPfS_S_iiiE5tileA;
	add.s32 	%r6, %r33, %r32;
	shl.b32 	%r34, %r38, 2;
	add.s32 	%r7, %r6, %r34;
	mov.u32 	%r35, _ZZ10tiled_gemmPfS_S_iiiE5tileB;
	add.s32 	%r9, %r35, %r34;
	add.s32 	%r8, %r9, %r32;
	neg.s32 	%r42, %r31;
	mad.lo.s32 	%r36, %r40, %r25, %r38;
	add.s32 	%r41, %r36, %r3;
	shl.b32 	%r12, %r25, 4;
	mad.lo.s32 	%r39, %r26, %r2, %r38;
	cvta.to.global.u64 	%rd1, %rd3;
	cvta.to.global.u64 	%rd2, %rd4;
	mov.f32 	%f62, 0f00000000;
$L__BB0_2:
	setp.ge.s32 	%p2, %r2, %r24;
	setp.ge.u32 	%p3, %r38, %r26;
	mov.f32 	%f60, 0f00000000;
	or.pred  	%p4, %p2, %p3;
	@%p4 bra 	$L__BB0_4;
	mul.wide.u32 	%rd6, %r39, 4;
	add.s64 	%rd7, %rd1, %rd6;
	ld.global.f32 	%f60, [%rd7];
$L__BB0_4:
	setp.ge.s32 	%p5, %r5, %r25;
	st.shared.f32 	[%r7], %f60;
	setp.ge.u32 	%p6, %r40, %r26;
	mov.f32 	%f61, 0f00000000;
	or.pred  	%p7, %p5, %p6;
	@%p7 bra 	$L__BB0_6;
	mul.wide.u32 	%rd8, %r41, 4;
	add.s64 	%rd9, %rd2, %rd8;
	ld.global.f32 	%f61, [%rd9];
$L__BB0_6:
	st.shared.f32 	[%r8], %f61;
	bar.sync 	0;
	ld.shared.f32 	%f12, [%r6];
	ld.shared.f32 	%f13, [%r9];
	fma.rn.f32 	%f14, %f12, %f13, %f62;
	ld.shared.f32 	%f15, [%r6+4];
	ld.shared.f32 	%f16, [%r9+64];
	fma.rn.f32 	%f17, %f15, %f16, %f14;
	ld.shared.f32 	%f18, [%r6+8];
	ld.shared.f32 	%f19, [%r9+128];
	fma.rn.f32 	%f20, %f18, %f19, %f17;
	ld.shared.f32 	%f21, [%r6+12];
	ld.shared.f32 	%f22, [%r9+192];
	fma.rn.f32 	%f23, %f21, %f22, %f20;
	ld.shared.f32 	%f24, [%r6+16];
	ld.shared.f32 	%f25, [%r9+256];
	fma.rn.f32 	%f26, %f24, %f25, %f23;
	ld.shared.f32 	%f27, [%r6+20];
	ld.shared.f32 	%f28, [%r9+320];
	fma.rn.f32 	%f29, %f27, %f28, %f26;
	ld.shared.f32 	%f30, [%r6+24];
	ld.shared.f32 	%f31, [%r9+384];
	fma.rn.f32 	%f32, %f30, %f31, %f29;
	ld.shared.f32 	%f33, [%r6+28];
	ld.shared.f32 	%f34, [%r9+448];
	fma.rn.f32 	%f35, %f33, %f34, %f32;
	ld.shared.f32 	%f36, [%r6+32];
	ld.shared.f32 	%f37, [%r9+512];
	fma.rn.f32 	%f38, %f36, %f37, %f35;
	ld.shared.f32 	%f39, [%r6+36];
	ld.shared.f32 	%f40, [%r9+576];
	fma.rn.f32 	%f41, %f39, %f40, %f38;
	ld.shared.f32 	%f42, [%r6+40];
	ld.shared.f32 	%f43, [%r9+640];
	fma.rn.f32 	%f44, %f42, %f43, %f41;
	ld.shared.f32 	%f45, [%r6+44];
	ld.shared.f32 	%f46, [%r9+704];
	fma.rn.f32 	%f47, %f45, %f46, %f44;
	ld.shared.f32 	%f48, [%r6+48];
	ld.shared.f32 	%f49, [%r9+768];
	fma.rn.f32 	%f50, %f48, %f49, %f47;
	ld.shared.f32 	%f51, [%r6+52];
	ld.shared.f32 	%f52, [%r9+832];
	fma.rn.f32 	%f53, %f51, %f52, %f50;
	ld.shared.f32 	%f54, [%r6+56];
	ld.shared.f32 	%f55, [%r9+896];
	fma.rn.f32 	%f56, %f54, %f55, %f53;
	ld.shared.f32 	%f57, [%r6+60];
	ld.shared.f32 	%f58, [%r9+960];
	fma.rn.f32 	%f62, %f57, %f58, %f56;
	bar.sync 	0;
	add.s32 	%r42, %r42, 1;
	setp.ne.s32 	%p8, %r42, 0;
	add.s32 	%r41, %r41, %r12;
	add.s32 	%r40, %r40, 16;
	add.s32 	%r39, %r39, 16;
	add.s32 	%r38, %r38, 16;
	@%p8 bra 	$L__BB0_2;
$L__BB0_7:
	setp.ge.s32 	%p9, %r2, %r24;
	setp.ge.s32 	%p10, %r5, %r25;
	or.pred  	%p11, %p9, %p10;
	@%p11 bra 	$L__BB0_9;
	mad.lo.s32 	%r37, %r25, %r2, %r5;
	cvta.to.global.u64 	%rd10, %rd5;
	mul.wide.s32 	%rd11, %r37, 4;
	add.s64 	%rd12, %rd10, %rd11;
	st.global.f32 	[%rd12], %f62;
$L__BB0_9:
	ret;

}


// ===== COMPILED SASS (sm_100) =====

	.target	sm_100

	.elftype	@"ET_EXEC"


//--------------------- .note.nv.tkinfo           --------------------------
	.section	.note.nv.tkinfo,"",@"SHT_NOTE"
	.sectionflags	@"SHF_NOTE_NV_TKINFO"
	.tkinfo
        /*0018*/ 	.word	0x00000002
        /*0030*/ 	.string	""
        /*0030*/ 	.string	"ptxas"
        /*0030*/ 	.string	"Cuda compilation tools, release 13.0, V13.0.88"
        /*0030*/ 	.string	"Build cuda_13.0.r13.0/compiler.36424714_0"
        /*0030*/ 	.string	"-arch sm_100 -m 64 "



//--------------------- .note.nv.cuinfo           --------------------------
	.section	.note.nv.cuinfo,"",@"SHT_NOTE"
	.sectionflags	@"SHF_NOTE_NV_CUINFO"
        /*0018*/ 	.short	0x0002
        /*001a*/ 	.short	0x0064
        /*001c*/ 	.short	0x0082
	.zero		2


//--------------------- .nv.info                  --------------------------
	.section	.nv.info,"",@"SHT_CUDA_INFO"
	.align	4


	//----- nvinfo : EIATTR_REGCOUNT
	.align		4
        /*0000*/ 	.byte	0x04, 0x2f
        /*0002*/ 	.short	(.L_1 - .L_0)
	.align		4
.L_0:
        /*0004*/ 	.word	index@(_Z10tiled_gemmPfS_S_iii)
        /*0008*/ 	.word	0x00000020


	//----- nvinfo : EIATTR_FRAME_SIZE
	.align		4
.L_1:
        /*000c*/ 	.byte	0x04, 0x11
        /*000e*/ 	.short	(.L_3 - .L_2)
	.align		4
.L_2:
        /*0010*/ 	.word	index@(_Z10tiled_gemmPfS_S_iii)
        /*0014*/ 	.word	0x00000000


	//----- nvinfo : EIATTR_MIN_STACK_SIZE
	.align		4
.L_3:
        /*0018*/ 	.byte	0x04, 0x12
        /*001a*/ 	.short	(.L_5 - .L_4)
	.align		4
.L_4:
        /*001c*/ 	.word	index@(_Z10tiled_gemmPfS_S_iii)
        /*0020*/ 	.word	0x00000000
.L_5:


//--------------------- .nv.compat                --------------------------
	.section	.nv.compat,"",@"SHT_CUDA_COMPAT_INFO"
	.align	4
        /*0000*/ 	.byte	0x02, 0x09, 0x00, 0x00, 0x02, 0x02, 0x01, 0x00, 0x02, 0x05, 0x05, 0x00, 0x03, 0x07, 0x01, 0x01
        /*0010*/ 	.byte	0x02, 0x03, 0x00, 0x00, 0x02, 0x06, 0x01, 0x00, 0x04, 0x0b, 0x08, 0x00, 0x09, 0x00, 0x00, 0x00
        /*0020*/ 	.byte	0x00, 0x00, 0x00, 0x00


//--------------------- .nv.info._Z10tiled_gemmPfS_S_iii --------------------------
	.section	.nv.info._Z10tiled_gemmPfS_S_iii,"",@"SHT_CUDA_INFO"
	.sectionflags	@""
	.align	4


	//----- nvinfo : EIATTR_CUDA_API_VERSION
	.align		4
        /*0000*/ 	.byte	0x04, 0x37
        /*0002*/ 	.short	(.L_7 - .L_6)
.L_6:
        /*0004*/ 	.word	0x00000082


	//----- nvinfo : EIATTR_KPARAM_INFO
	.align		4
.L_7:
        /*0008*/ 	.byte	0x04, 0x17
        /*000a*/ 	.short	(.L_9 - .L_8)
.L_8:
        /*000c*/ 	.word	0x00000000
        /*0010*/ 	.short	0x0005
        /*0012*/ 	.short	0x0020
        /*0014*/ 	.byte	0x00, 0xf0, 0x11, 0x00


	//----- nvinfo : EIATTR_KPARAM_INFO
	.align		4
.L_9:
        /*0018*/ 	.byte	0x04, 0x17
        /*001a*/ 	.short	(.L_11 - .L_10)
.L_10:
        /*001c*/ 	.word	0x00000000
        /*0020*/ 	.short	0x0004
        /*0022*/ 	.short	0x001c
        /*0024*/ 	.byte	0x00, 0xf0, 0x11, 0x00


	//----- nvinfo : EIATTR_KPARAM_INFO
	.align		4
.L_11:
        /*0028*/ 	.byte	0x04, 0x17
        /*002a*/ 	.short	(.L_13 - .L_12)
.L_12:
        /*002c*/ 	.word	0x00000000
        /*0030*/ 	.short	0x0003
        /*0032*/ 	.short	0x0018
        /*0034*/ 	.byte	0x00, 0xf0, 0x11, 0x00


	//----- nvinfo : EIATTR_KPARAM_INFO
	.align		4
.L_13:
        /*0038*/ 	.byte	0x04, 0x17
        /*003a*/ 	.short	(.L_15 - .L_14)
.L_14:
        /*003c*/ 	.word	0x00000000
        /*0040*/ 	.short	0x0002
        /*0042*/ 	.short	0x0010
        /*0044*/ 	.byte	0x00, 0xf5, 0x21, 0x00


	//----- nvinfo : EIATTR_KPARAM_INFO
	.align		4
.L_15:
        /*0048*/ 	.byte	0x04, 0x17
        /*004a*/ 	.short	(.L_17 - .L_16)
.L_16:
        /*004c*/ 	.word	0x00000000
        /*0050*/ 	.short	0x0001
        /*0052*/ 	.short	0x0008
        /*0054*/ 	.byte	0x00, 0xf5, 0x21, 0x00


	//----- nvinfo : EIATTR_KPARAM_INFO
	.align		4
.L_17:
        /*0058*/ 	.byte	0x04, 0x17
        /*005a*/ 	.short	(.L_19 - .L_18)
.L_18:
        /*005c*/ 	.word	0x00000000
        /*0060*/ 	.short	0x0000
        /*0062*/ 	.short	0x0000
        /*0064*/ 	.byte	0x00, 0xf5, 0x21, 0x00


	//----- nvinfo : EIATTR_SPARSE_MMA_MASK
	.align		4
.L_19:
        /*0068*/ 	.byte	0x03, 0x50
        /*006a*/ 	.short	0x0000


	//----- nvinfo : EIATTR_MAXREG_COUNT
	.align		4
        /*006c*/ 	.byte	0x03, 0x1b
        /*006e*/ 	.short	0x00ff


	//----- nvinfo : EIATTR_NUM_BARRIERS
	.align		4
        /*0070*/ 	.byte	0x02, 0x4c
        /*0072*/ 	.byte	0x01
	.zero		1


	//----- nvinfo : EIATTR_MERCURY_ISA_VERSION
	.align		4
        /*0074*/ 	.byte	0x03, 0x5f
        /*0076*/ 	.short	0x0101


	//----- nvinfo : EIATTR_VRC_CTA_INIT_COUNT
	.align		4
        /*0078*/ 	.byte	0x02, 0x4a
	.zero		1
	.zero		1


	//----- nvinfo : EIATTR_EXIT_INSTR_OFFSETS
	.align		4
        /*007c*/ 	.byte	0x04, 0x1c
        /*007e*/ 	.short	(.L_21 - .L_20)


	//   ....[0]....
.L_20:
        /*0080*/ 	.word	0x000005e0


	//   ....[1]....
        /*0084*/ 	.word	0x00000630


	//----- nvinfo : EIATTR_CBANK_PARAM_SIZE
	.align		4
.L_21:
        /*0088*/ 	.byte	0x03, 0x19
        /*008a*/ 	.short	0x0024


	//----- nvinfo : EIATTR_PARAM_CBANK
	.align		4
        /*008c*/ 	.byte	0x04, 0x0a
        /*008e*/ 	.short	(.L_23 - .L_22)
	.align		4
.L_22:
        /*0090*/ 	.word	index@(.nv.constant0._Z10tiled_gemmPfS_S_iii)
        /*0094*/ 	.short	0x0380
        /*0096*/ 	.short	0x0024


	//----- nvinfo : EIATTR_SW_WAR
	.align		4
.L_23:
        /*0098*/ 	.byte	0x04, 0x36
        /*009a*/ 	.short	(.L_25 - .L_24)
.L_24:
        /*009c*/ 	.word	0x00000008
.L_25:


//--------------------- .nv.callgraph             --------------------------
	.section	.nv.callgraph,"",@"SHT_CUDA_CALLGRAPH"
	.align	4
	.sectionentsize	8
	.align		4
        /*0000*/ 	.word	0x00000000
	.align		4
        /*0004*/ 	.word	0xffffffff
	.align		4
        /*0008*/ 	.word	0x00000000
	.align		4
        /*000c*/ 	.word	0xfffffffe
	.align		4
        /*0010*/ 	.word	0x00000000
	.align		4
        /*0014*/ 	.word	0xfffffffd
	.align		4
        /*0018*/ 	.word	0x00000000
	.align		4
        /*001c*/ 	.word	0xfffffffc


//--------------------- .text._Z10tiled_gemmPfS_S_iii --------------------------
	.section	.text._Z10tiled_gemmPfS_S_iii,"ax",@progbits
	.align	128
        .global         _Z10tiled_gemmPfS_S_iii
        .type           _Z10tiled_gemmPfS_S_iii,@function
        .size           _Z10tiled_gemmPfS_S_iii,(.L_x_3 - _Z10tiled_gemmPfS_S_iii)
        .other          _Z10tiled_gemmPfS_S_iii,@"STO_CUDA_ENTRY STV_DEFAULT"
_Z10tiled_gemmPfS_S_iii:
.text._Z10tiled_gemmPfS_S_iii:
[----:B------:R-:W-:Y:S01]  /*0000*/  LDC R1, c[0x0][0x37c] ;  /* 0x0000df00ff017b82 */ /* 0x000fe20000000800 */
[----:B------:R-:W0:Y:S01]  /*0010*/  S2R R2, SR_CTAID.Y ;  /* 0x0000000000027919 */ /* 0x000e220000002600 */
[----:B------:R-:W1:Y:S01]  /*0020*/  LDCU UR10, c[0x0][0x3a0] ;  /* 0x00007400ff0a77ac */ /* 0x000e620008000800 */
[----:B------:R-:W-:Y:S01]  /*0030*/  HFMA2 R21, -RZ, RZ, 0, 0 ;  /* 0x00000000ff157431 */ /* 0x000fe200000001ff */
[----:B------:R-:W0:Y:S01]  /*0040*/  S2R R0, SR_TID.Y ;  /* 0x0000000000007919 */ /* 0x000e220000002200 */
[----:B------:R-:W2:Y:S01]  /*0050*/  LDCU.64 UR8, c[0x0][0x358] ;  /* 0x00006b00ff0877ac */ /* 0x000ea20008000a00 */
[----:B------:R-:W3:Y:S01]  /*0060*/  S2R R4, SR_CTAID.X ;  /* 0x0000000000047919 */ /* 0x000ee20000002500 */
[----:B------:R-:W3:Y:S01]  /*0070*/  S2R R13, SR_TID.X ;  /* 0x00000000000d7919 */ /* 0x000ee20000002100 */
[----:B-1----:R-:W-:Y:S01]  /*0080*/  UISETP.GE.AND UP0, UPT, UR10, 0x1, UPT ;  /* 0x000000010a00788c */ /* 0x002fe2000bf06270 */
[----:B0-----:R-:W-:Y:S02]  /*0090*/  LEA R2, R2, R0, 0x4 ;  /* 0x0000000002027211 */ /* 0x001fe400078e20ff */
[----:B---3--:R-:W-:-:S06]  /*00a0*/  LEA R3, R4, R13, 0x4 ;  /* 0x0000000d04037211 */ /* 0x008fcc00078e20ff */
[----:B--2---:R-:W-:Y:S05]  /*00b0*/  BRA.U !UP0, `(.L_x_0) ;  /* 0x00000005083c7547 */ /* 0x004fea000b800000 */
[----:B------:R-:W0:Y:S01]  /*00c0*/  S2UR UR7, SR_CgaCtaId ;  /* 0x00000000000779c3 */ /* 0x000e220000008800 */
[----:B------:R-:W1:Y:S01]  /*00d0*/  LDCU UR11, c[0x0][0x39c] ;  /* 0x00007380ff0b77ac */ /* 0x000e620008000800 */
[----:B------:R-:W-:Y:S01]  /*00e0*/  MOV R21, RZ ;  /* 0x000000ff00157202 */ /* 0x000fe20000000f00 */
[----:B------:R-:W-:Y:S01]  /*00f0*/  IMAD R12, R2, UR10, R13 ;  /* 0x0000000a020c7c24 */ /* 0x000fe2000f8e020d */
[----:B------:R-:W-:Y:S01]  /*0100*/  UMOV UR5, 0x400 ;  /* 0x0000040000057882 */ /* 0x000fe20000000000 */
[----:B------:R-:W-:-:S03]  /*0110*/  UIADD3 UR4, UPT, UPT, UR10, 0xf, URZ ;  /* 0x0000000f0a047890 */ /* 0x000fc6000fffe0ff */
[----:B------:R-:W2:Y:S01]  /*0120*/  LDC R14, c[0x0][0x39c] ;  /* 0x0000e700ff0e7b82 */ /* 0x000ea20000000800 */
[----:B------:R-:W-:Y:S02]  /*0130*/  UIADD3 UR6, UPT, UPT, UR5, 0x400, URZ ;  /* 0x0000040005067890 */ /* 0x000fe4000fffe0ff */
[----:B------:R-:W-:Y:S01]  /*0140*/  USHF.R.U32.HI UR4, URZ, 0x4, UR4 ;  /* 0x00000004ff047899 */ /* 0x000fe20008011604 */
[----:B------:R-:W3:Y:S01]  /*0150*/  LDCU UR13, c[0x0][0x3a0] ;  /* 0x00007400ff0d77ac */ /* 0x000ee20008000800 */
[----:B------:R-:W4:Y:S01]  /*0160*/  LDCU UR12, c[0x0][0x398] ;  /* 0x00007300ff0c77ac */ /* 0x000f220008000800 */
[----:B-1----:R-:W-:Y:S01]  /*0170*/  IMAD R19, R0, UR11, R13 ;  /* 0x0000000b00137c24 */ /* 0x002fe2000f8e020d */
[----:B------:R-:W-:Y:S02]  /*0180*/  UIADD3 UR4, UPT, UPT, -UR4, URZ, URZ ;  /* 0x000000ff04047290 */ /* 0x000fe4000fffe1ff */
[----:B0-----:R-:W-:Y:S02]  /*0190*/  ULEA UR5, UR7, UR5, 0x18 ;  /* 0x0000000507057291 */ /* 0x001fe4000f8ec0ff */
[----:B------:R-:W-:Y:S01]  /*01a0*/  LEA R19, R4, R19, 0x4 ;  /* 0x0000001304137211 */ /* 0x000fe200078e20ff */
[----:B------:R-:W-:-:S03]  /*01b0*/  ULEA UR6, UR7, UR6, 0x18 ;  /* 0x0000000607067291 */ /* 0x000fc6000f8ec0ff */
[----:B------:R-:W-:-:S03]  /*01c0*/  LEA R16, R0, UR5, 0x6 ;  /* 0x0000000500107c11 */ /* 0x000fc6000f8e30ff */
[C---:B------:R-:W-:Y:S02]  /*01d0*/  LEA R17, R13.reuse, UR6, 0x2 ;  /* 0x000000060d117c11 */ /* 0x040fe4000f8e10ff */
[----:B------:R-:W-:Y:S02]  /*01e0*/  LEA R18, R13, R16, 0x2 ;  /* 0x000000100d127211 */ /* 0x000fe400078e10ff */
[----:B---34-:R-:W-:-:S07]  /*01f0*/  LEA R15, R0, R17, 0x6 ;  /* 0x00000011000f7211 */ /* 0x018fce00078e30ff */
.L_x_1:
[----:B------:R-:W-:Y:S01]  /*0200*/  ISETP.GE.U32.AND P1, PT, R13, UR13, PT ;  /* 0x0000000d0d007c0c */ /* 0x000fe2000bf26070 */
[----:B------:R-:W-:Y:S01]  /*0210*/  HFMA2 R22, -RZ, RZ, 0, 0 ;  /* 0x00000000ff167431 */ /* 0x000fe200000001ff */
[----:B------:R-:W-:Y:S02]  /*0220*/  ISETP.GE.U32.AND P0, PT, R0, UR13, PT ;  /* 0x0000000d00007c0c */ /* 0x000fe4000bf06070 */
[----:B------:R-:W-:Y:S02]  /*0230*/  ISETP.GE.OR P1, PT, R2, UR12, P1 ;  /* 0x0000000c02007c0c */ /* 0x000fe40008f26670 */
[----:B--2---:R-:W-:Y:S02]  /*0240*/  ISETP.GE.OR P0, PT, R3, R14, P0 ;  /* 0x0000000e0300720c */ /* 0x004fe40000706670 */
[----:B------:R-:W-:-:S09]  /*0250*/  MOV R29, RZ ;  /* 0x000000ff001d7202 */ /* 0x000fd20000000f00 */
[----:B------:R-:W0:Y:S08]  /*0260*/  @!P1 LDC.64 R6, c[0x0][0x380] ;  /* 0x0000e000ff069b82 */ /* 0x000e300000000a00 */
[----:B------:R-:W1:Y:S01]  /*0270*/  @!P0 LDC.64 R4, c[0x0][0x388] ;  /* 0x0000e200ff048b82 */ /* 0x000e620000000a00 */
[----:B0-----:R-:W-:-:S05]  /*0280*/  @!P1 IMAD.WIDE.U32 R6, R12, 0x4, R6 ;  /* 0x000000040c069825 */ /* 0x001fca00078e0006 */
[----:B------:R-:W2:Y:S01]  /*0290*/  @!P1 LDG.E R29, desc[UR8][R6.64] ;  /* 0x00000008061d9981 */ /* 0x000ea2000c1e1900 */
[----:B-1----:R-:W-:-:S05]  /*02a0*/  @!P0 IMAD.WIDE.U32 R24, R19, 0x4, R4 ;  /* 0x0000000413188825 */ /* 0x002fca00078e0004 */
[----:B------:R-:W3:Y:S01]  /*02b0*/  @!P0 LDG.E R22, desc[UR8][R24.64] ;  /* 0x0000000818168981 */ /* 0x000ee2000c1e1900 */
[----:B------:R-:W-:-:S04]  /*02c0*/  UIADD3 UR4, UPT, UPT, UR4, 0x1, URZ ;  /* 0x0000000104047890 */ /* 0x000fc8000fffe0ff */
[----:B------:R-:W-:Y:S01]  /*02d0*/  UISETP.NE.AND UP0, UPT, UR4, URZ, UPT ;  /* 0x000000ff0400728c */ /* 0x000fe2000bf05270 */
[----:B------:R-:W-:Y:S02]  /*02e0*/  IADD3 R0, PT, PT, R0, 0x10, RZ ;  /* 0x0000001000007810 */ /* 0x000fe40007ffe0ff */
[----:B------:R-:W-:Y:S02]  /*02f0*/  IADD3 R13, PT, PT, R13, 0x10, RZ ;  /* 0x000000100d0d7810 */ /* 0x000fe40007ffe0ff */
[----:B------:R-:W-:Y:S02]  /*0300*/  IADD3 R12, PT, PT, R12, 0x10, RZ ;  /* 0x000000100c0c7810 */ /* 0x000fe40007ffe0ff */
[----:B------:R-:W-:Y:S01]  /*0310*/  LEA R19, R14, R19, 0x4 ;  /* 0x000000130e137211 */ /* 0x000fe200078e20ff */
[----:B--2---:R-:W-:Y:S04]  /*0320*/  STS [R18], R29 ;  /* 0x0000001d12007388 */ /* 0x004fe80000000800 */
[----:B---3--:R-:W-:Y:S01]  /*0330*/  STS [R15], R22 ;  /* 0x000000160f007388 */ /* 0x008fe20000000800 */
[----:B------:R-:W-:Y:S06]  /*0340*/  BAR.SYNC.DEFER_BLOCKING 0x0 ;  /* 0x0000000000007b1d */ /* 0x000fec0000010000 */
[----:B------:R-:W-:Y:S04]  /*0350*/  LDS R28, [R17] ;  /* 0x00000000111c7984 */ /* 0x000fe80000000800 */
[----:B------:R-:W0:Y:S04]  /*0360*/  LDS.128 R8, [R16] ;  /* 0x0000000010087984 */ /* 0x000e280000000c00 */
[----:B------:R-:W1:Y:S04]  /*0370*/  LDS R29, [R17+0x40] ;  /* 0x00004000111d7984 */ /* 0x000e680000000800 */
[----:B------:R-:W2:Y:S04]  /*0380*/  LDS R27, [R17+0x80] ;  /* 0x00008000111b7984 */ /* 0x000ea80000000800 */
[----:B------:R-:W3:Y:S04]  /*0390*/  LDS R26, [R17+0xc0] ;  /* 0x0000c000111a7984 */ /* 0x000ee80000000800 */
[----:B------:R-:W-:Y:S04]  /*03a0*/  LDS R23, [R17+0x100] ;  /* 0x0001000011177984 */ /* 0x000fe80000000800 */
[----:B------:R-:W4:Y:S04]  /*03b0*/  LDS.128 R4, [R16+0x10] ;  /* 0x0000100010047984 */ /* 0x000f280000000c00 */
[----:B------:R-:W5:Y:S04]  /*03c0*/  LDS R20, [R17+0x140] ;  /* 0x0001400011147984 */ /* 0x000f680000000800 */
[----:B------:R-:W5:Y:S04]  /*03d0*/  LDS R25, [R17+0x180] ;  /* 0x0001800011197984 */ /* 0x000f680000000800 */
[----:B------:R-:W5:Y:S04]  /*03e0*/  LDS R22, [R17+0x1c0] ;  /* 0x0001c00011167984 */ /* 0x000f680000000800 */
[----:B------:R-:W-:Y:S01]  /*03f0*/  LDS R24, [R17+0x240] ;  /* 0x0002400011187984 */ /* 0x000fe20000000800 */
[----:B0-----:R-:W-:-:S03]  /*0400*/  FFMA R8, R8, R28, R21 ;  /* 0x0000001c08087223 */ /* 0x001fc60000000015 */
[----:B------:R-:W-:Y:S01]  /*0410*/  LDS R21, [R17+0x200] ;  /* 0x0002000011157984 */ /* 0x000fe20000000800 */
[----:B-1----:R-:W-:-:S04]  /*0420*/  FFMA R8, R29, R9, R8 ;  /* 0x000000091d087223 */ /* 0x002fc80000000008 */
[----:B--2---:R-:W-:-:S04]  /*0430*/  FFMA R27, R27, R10, R8 ;  /* 0x0000000a1b1b7223 */ /* 0x004fc80000000008 */
[----:B---3--:R-:W-:Y:S02]  /*0440*/  FFMA R27, R26, R11, R27 ;  /* 0x0000000b1a1b7223 */ /* 0x008fe4000000001b */
[----:B------:R-:W0:Y:S02]  /*0450*/  LDS.128 R8, [R16+0x20] ;  /* 0x0000200010087984 */ /* 0x000e240000000c00 */
[----:B----4-:R-:W-:-:S04]  /*0460*/  FFMA R23, R4, R23, R27 ;  /* 0x0000001704177223 */ /* 0x010fc8000000001b */
[----:B-----5:R-:W-:Y:S02]  /*0470*/  FFMA R20, R20, R5, R23 ;  /* 0x0000000514147223 */ /* 0x020fe40000000017 */
[----:B------:R-:W1:Y:S02]  /*0480*/  LDS R23, [R17+0x280] ;  /* 0x0002800011177984 */ /* 0x000e640000000800 */
[----:B------:R-:W-:Y:S02]  /*0490*/  FFMA R25, R25, R6, R20 ;  /* 0x0000000619197223 */ /* 0x000fe40000000014 */
[----:B------:R-:W2:Y:S02]  /*04a0*/  LDS R20, [R17+0x2c0] ;  /* 0x0002c00011147984 */ /* 0x000ea40000000800 */
[----:B------:R-:W-:Y:S02]  /*04b0*/  FFMA R27, R22, R7, R25 ;  /* 0x00000007161b7223 */ /* 0x000fe40000000019 */
[----:B------:R-:W-:Y:S04]  /*04c0*/  LDS R25, [R17+0x300] ;  /* 0x0003000011197984 */ /* 0x000fe80000000800 */
[----:B------:R-:W3:Y:S04]  /*04d0*/  LDS.128 R4, [R16+0x30] ;  /* 0x0000300010047984 */ /* 0x000ee80000000c00 */
[----:B------:R-:W4:Y:S01]  /*04e0*/  LDS R22, [R17+0x340] ;  /* 0x0003400011167984 */ /* 0x000f220000000800 */
[----:B0-----:R-:W-:-:S03]  /*04f0*/  FFMA R27, R8, R21, R27 ;  /* 0x00000015081b7223 */ /* 0x001fc6000000001b */
[----:B------:R-:W0:Y:S04]  /*0500*/  LDS R21, [R17+0x380] ;  /* 0x0003800011157984 */ /* 0x000e280000000800 */
[----:B------:R-:W5:Y:S01]  /*0510*/  LDS R8, [R17+0x3c0] ;  /* 0x0003c00011087984 */ /* 0x000f620000000800 */
[----:B------:R-:W-:-:S04]  /*0520*/  FFMA R24, R24, R9, R27 ;  /* 0x0000000918187223 */ /* 0x000fc8000000001b */
[----:B-1----:R-:W-:-:S04]  /*0530*/  FFMA R23, R23, R10, R24 ;  /* 0x0000000a17177223 */ /* 0x002fc80000000018 */
[----:B--2---:R-:W-:-:S04]  /*0540*/  FFMA R11, R20, R11, R23 ;  /* 0x0000000b140b7223 */ /* 0x004fc80000000017 */
[----:B---3--:R-:W-:-:S04]  /*0550*/  FFMA R11, R4, R25, R11 ;  /* 0x00000019040b7223 */ /* 0x008fc8000000000b */
[----:B----4-:R-:W-:-:S04]  /*0560*/  FFMA R22, R22, R5, R11 ;  /* 0x0000000516167223 */ /* 0x010fc8000000000b */
[----:B0-----:R-:W-:-:S04]  /*0570*/  FFMA R21, R21, R6, R22 ;  /* 0x0000000615157223 */ /* 0x001fc80000000016 */
[----:B-----5:R-:W-:Y:S01]  /*0580*/  FFMA R21, R8, R7, R21 ;  /* 0x0000000708157223 */ /* 0x020fe20000000015 */
[----:B------:R-:W-:Y:S06]  /*0590*/  BAR.SYNC.DEFER_BLOCKING 0x0 ;  /* 0x0000000000007b1d */ /* 0x000fec0000010000 */
[----:B------:R-:W-:Y:S05]  /*05a0*/  BRA.U UP0, `(.L_x_1) ;  /* 0xfffffffd00147547 */ /* 0x000fea000b83ffff */
.L_x_0:
[----:B------:R-:W0:Y:S02]  /*05b0*/  LDCU.64 UR4, c[0x0][0x398] ;  /* 0x00007300ff0477ac */ /* 0x000e240008000a00 */
[----:B0-----:R-:W-:-:S04]  /*05c0*/  ISETP.GE.AND P0, PT, R3, UR5, PT ;  /* 0x0000000503007c0c */ /* 0x001fc8000bf06270 */
[----:B------:R-:W-:-:S13]  /*05d0*/  ISETP.GE.OR P0, PT, R2, UR4, P0 ;  /* 0x0000000402007c0c */ /* 0x000fda0008706670 */
[----:B------:R-:W-:Y:S05]  /*05e0*/  @P0 EXIT ;  /* 0x000000000000094d */ /* 0x000fea0003800000 */
[----:B------:R-:W0:Y:S01]  /*05f0*/  LDC.64 R4, c[0x0][0x390] ;  /* 0x0000e400ff047b82 */ /* 0x000e220000000a00 */
[----:B------:R-:W-:-:S04]  /*0600*/  IMAD R3, R2, UR5, R3 ;  /* 0x0000000502037c24 */ /* 0x000fc8000f8e0203 */
[----:B0-----:R-:W-:-:S05]  /*0610*/  IMAD.WIDE R2, R3, 0x4, R4 ;  /* 0x0000000403027825 */ /* 0x001fca00078e0204 */
[----:B------:R-:W-:Y:S01]  /*0620*/  STG.E desc[UR8][R2.64], R21 ;  /* 0x0000001502007986 */ /* 0x000fe2000c101908 */
[----:B------:R-:W-:Y:S05]  /*0630*/  EXIT ;  /* 0x000000000000794d */ /* 0x000fea0003800000 */
.L_x_2:
[----:B------:R-:W-:-:S00]  /*0640*/  BRA `(.L_x_2) ;  /* 0xfffffffc00fc7947 */ /* 0x000fc0000383ffff */
[----:B------:R-:W-:-:S00]  /*0650*/  NOP ;  /* 0x0000000000007918 */ /* 0x000fc00000000000 */
        /* <DEDUP_REMOVED lines=10> */
.L_x_3:


//--------------------- .nv.shared._Z10tiled_gemmPfS_S_iii --------------------------
	.section	.nv.shared._Z10tiled_gemmPfS_S_iii,"aw",@nobits
	.sectionflags	@""
	.align	4
.nv.shared._Z10tiled_gemmPfS_S_iii:
	.zero		3072


//--------------------- .nv.shared.reserved.0     --------------------------
	.section	.nv.shared.reserved.0,"aw",@nobits
	.weak		__nv_reservedSMEM_offset_0_alias
	.size		__nv_reservedSMEM_offset_0_alias, 0, 64
	.other		__nv_reservedSMEM_offset_0_alias,@"STO_CUDA_RESERVED_SHARED STV_DEFAULT"
__nv_reservedSMEM_offset_0_alias:
	.zero		0
	.zero		64


//--------------------- .nv.constant0._Z10tiled_gemmPfS_S_iii --------------------------
	.section	.nv.constant0._Z10tiled_gemmPfS_S_iii,"a",@progbits
	.sectionflags	@""
	.align	4
.nv.constant0._Z10tiled_gemmPfS_S_iii:
	.zero		932


//--------------------- SYMBOLS --------------------------

	.type		.nv.reservedSmem.offset0,@object
	.size		.nv.reservedSmem.offset0,0x4
	.type		.nv.reservedSmem.cap,@object
	.size		.nv.reservedSmem.cap,0x4
